	.headerflags	@"EF_CUDA_TEXMODE_UNIFIED EF_CUDA_64BIT_ADDRESS EF_CUDA_ACCELERATORS EF_CUDA_SM90 EF_CUDA_VIRTUAL_SM(EF_CUDA_SM90)"
	.elftype	@"ET_EXEC"


//--------------------- .nv.info                  --------------------------
	.section	.nv.info,"",@"SHT_CUDA_INFO"
	.align	4


	//----- nvinfo : EIATTR_REGCOUNT
	.align		4
        /*0000*/ 	.byte	0x04, 0x2f
        /*0002*/ 	.short	(.L_1 - .L_0)
	.align		4
.L_0:
        /*0004*/ 	.word	index@(triton_poi_fused_clone_25)
        /*0008*/ 	.word	0x0000000a


	//----- nvinfo : EIATTR_MIN_STACK_SIZE
	.align		4
.L_1:
        /*000c*/ 	.byte	0x04, 0x12
        /*000e*/ 	.short	(.L_3 - .L_2)
	.align		4
.L_2:
        /*0010*/ 	.word	index@(triton_poi_fused_clone_25)
        /*0014*/ 	.word	0x00000000


	//----- nvinfo : EIATTR_FRAME_SIZE
	.align		4
.L_3:
        /*0018*/ 	.byte	0x04, 0x11
        /*001a*/ 	.short	(.L_5 - .L_4)
	.align		4
.L_4:
        /*001c*/ 	.word	index@(triton_poi_fused_clone_25)
        /*0020*/ 	.word	0x00000000


	//----- nvinfo : EIATTR_MIN_STACK_SIZE
	.align		4
.L_5:
        /*0024*/ 	.byte	0x04, 0x12
        /*0026*/ 	.short	(.L_7 - .L_6)
	.align		4
.L_6:
        /*0028*/ 	.word	index@(triton_poi_fused_clone_25)
        /*002c*/ 	.word	0x00000000
.L_7:


//--------------------- .nv.info.triton_poi_fused_clone_25 --------------------------
	.section	.nv.info.triton_poi_fused_clone_25,"",@"SHT_CUDA_INFO"
	.sectionflags	@""
	.align	4


	//----- nvinfo : EIATTR_CUDA_API_VERSION
	.align		4
        /*0000*/ 	.byte	0x04, 0x37
        /*0002*/ 	.short	(.L_9 - .L_8)
.L_8:
        /*0004*/ 	.word	0x0000007c


	//----- nvinfo : EIATTR_KPARAM_INFO
	.align		4
.L_9:
        /*0008*/ 	.byte	0x04, 0x17
        /*000a*/ 	.short	(.L_11 - .L_10)
.L_10:
        /*000c*/ 	.word	0x00000000
        /*0010*/ 	.short	0x0002
        /*0012*/ 	.short	0x0010
        /*0014*/ 	.byte	0x00, 0xf0, 0x11, 0x00


	//----- nvinfo : EIATTR_KPARAM_INFO
	.align		4
.L_11:
        /*0018*/ 	.byte	0x04, 0x17
        /*001a*/ 	.short	(.L_13 - .L_12)
.L_12:
        /*001c*/ 	.word	0x00000000
        /*0020*/ 	.short	0x0001
        /*0022*/ 	.short	0x0008
        /*0024*/ 	.byte	0x00, 0xf4, 0x21, 0x00


	//----- nvinfo : EIATTR_KPARAM_INFO
	.align		4
.L_13:
        /*0028*/ 	.byte	0x04, 0x17
        /*002a*/ 	.short	(.L_15 - .L_14)
.L_14:
        /*002c*/ 	.word	0x00000000
        /*0030*/ 	.short	0x0000
        /*0032*/ 	.short	0x0000
        /*0034*/ 	.byte	0x00, 0xf4, 0x21, 0x00


	//----- nvinfo : EIATTR_SPARSE_MMA_MASK
	.align		4
.L_15:
        /*0038*/ 	.byte	0x03, 0x50
        /*003a*/ 	.short	0x0000


	//----- nvinfo : EIATTR_MAXREG_COUNT
	.align		4
        /*003c*/ 	.byte	0x03, 0x1b
        /*003e*/ 	.short	0x00ff


	//----- nvinfo : EIATTR_EXIT_INSTR_OFFSETS
	.align		4
        /*0040*/ 	.byte	0x04, 0x1c
        /*0042*/ 	.short	(.L_17 - .L_16)


	//   ....[0]....
.L_16:
        /*0044*/ 	.word	0x000000d0


	//----- nvinfo : EIATTR_REQNTID
	.align		4
.L_17:
        /*0048*/ 	.byte	0x04, 0x10
        /*004a*/ 	.short	(.L_19 - .L_18)
.L_18:
        /*004c*/ 	.word	0x00000080
        /*0050*/ 	.word	0x00000001
        /*0054*/ 	.word	0x00000001


	//----- nvinfo : EIATTR_CBANK_PARAM_SIZE
	.align		4
.L_19:
        /*0058*/ 	.byte	0x03, 0x19
        /*005a*/ 	.short	0x0014


	//----- nvinfo : EIATTR_PARAM_CBANK
	.align		4
        /*005c*/ 	.byte	0x04, 0x0a
        /*005e*/ 	.short	(.L_21 - .L_20)
	.align		4
.L_20:
        /*0060*/ 	.word	index@(.nv.constant0.triton_poi_fused_clone_25)
        /*0064*/ 	.short	0x0210
        /*0066*/ 	.short	0x0014


	//----- nvinfo : EIATTR_SW_WAR
	.align		4
.L_21:
        /*0068*/ 	.byte	0x04, 0x36
        /*006a*/ 	.short	(.L_23 - .L_22)
.L_22:
        /*006c*/ 	.word	0x00000008
.L_23:


//--------------------- .nv.callgraph             --------------------------
	.section	.nv.callgraph,"",@"SHT_CUDA_CALLGRAPH"
	.align	4
	.sectionentsize	8
	.align		4
        /*0000*/ 	.word	0x00000000
	.align		4
        /*0004*/ 	.word	0xffffffff
	.align		4
        /*0008*/ 	.word	0x00000000
	.align		4
        /*000c*/ 	.word	0xfffffffe
	.align		4
        /*0010*/ 	.word	0x00000000
	.align		4
        /*0014*/ 	.word	0xfffffffd
	.align		4
        /*0018*/ 	.word	0x00000000
	.align		4
        /*001c*/ 	.word	0xfffffffc


//--------------------- .text.triton_poi_fused_clone_25 --------------------------
	.section	.text.triton_poi_fused_clone_25,"ax",@progbits
	.align	128
        .global         triton_poi_fused_clone_25
        .type           triton_poi_fused_clone_25,@function
        .size           triton_poi_fused_clone_25,(.L_x_1 - triton_poi_fused_clone_25)
        .other          triton_poi_fused_clone_25,@"STO_CUDA_ENTRY STV_DEFAULT"
triton_poi_fused_clone_25:
.text.triton_poi_fused_clone_25:
[----:B------:R-:W-:Y:S01]  /*0000*/  LDC R1, c[0x0][0x28] ;  /* 0x00000a00ff017b82 */ /* 0x000fe20000000800 */
[----:B------:R-:W1:Y:S07]  /*0010*/  S2R R0, SR_TID.X ;  /* 0x0000000000007919 */ /* 0x000e6e0000002100 */
[----:B------:R-:W2:Y:S01]  /*0020*/  LDC.64 R2, c[0x0][0x210] ;  /* 0x00008400ff027b82 */ /* 0x000ea20000000a00 */
[----:B------:R-:W-:Y:S01]  /*0030*/  ULDC.64 UR4, c[0x0][0x208] ;  /* 0x0000820000047ab9 */ /* 0x000fe20000000a00 */
[----:B------:R-:W3:Y:S01]  /*0040*/  S2R R7, SR_CTAID.X ;  /* 0x0000000000077919 */ /* 0x000ee20000002500 */
[----:B-1----:R-:W-:-:S04]  /*0050*/  LOP3.LUT R0, R0, 0x7f, RZ, 0xc0, !PT ;  /* 0x0000007f00007812 */ /* 0x002fc800078ec0ff */
[----:B---3--:R-:W-:-:S04]  /*0060*/  LEA R7, R7, R0, 0x7 ;  /* 0x0000000007077211 */ /* 0x008fc800078e38ff */
[----:B------:R-:W-:-:S05]  /*0070*/  SHF.L.U32 R5, R7, 0x2, RZ ;  /* 0x0000000207057819 */ /* 0x000fca00000006ff */
[----:B--2---:R-:W-:Y:S02]  /*0080*/  IMAD.WIDE R2, R5, 0x4, R2 ;  /* 0x0000000405027825 */ /* 0x004fe400078e0202 */
[----:B------:R-:W1:Y:S04]  /*0090*/  LDC.64 R4, c[0x0][0x218] ;  /* 0x00008600ff047b82 */ /* 0x000e680000000a00 */
[----:B------:R-:W2:Y:S01]  /*00a0*/  LDG.E.EL R3, desc[UR4][R2.64+0x4] ;  /* 0x0000040402037981 */ /* 0x000ea2000c2e1900 */
[----:B-1----:R-:W-:-:S05]  /*00b0*/  IMAD.WIDE R4, R7, 0x4, R4 ;  /* 0x0000000407047825 */ /* 0x002fca00078e0204 */
[----:B--2---:R-:W-:Y:S01]  /*00c0*/  STG.E desc[UR4][R4.64], R3 ;  /* 0x0000000304007986 */ /* 0x004fe2000c101904 */
[----:B------:R-:W-:Y:S05]  /*00d0*/  EXIT ;  /* 0x000000000000794d */ /* 0x000fea0003800000 */
.L_x_0:
[----:B------:R-:W-:-:S00]  /*00e0*/  BRA `(.L_x_0) ;  /* 0xfffffffc00fc7947 */ /* 0x000fc0000383ffff */
[----:B------:R-:W-:-:S00]  /*00f0*/  NOP ;  /* 0x0000000000007918 */ /* 0x000fc00000000000 */
        /* <DEDUP_REMOVED lines=8> */
.L_x_1:


//--------------------- .nv.constant0.triton_poi_fused_clone_25 --------------------------
	.section	.nv.constant0.triton_poi_fused_clone_25,"a",@progbits
	.sectionflags	@""
	.align	4
.nv.constant0.triton_poi_fused_clone_25:
	.zero		548
